//
// Generated by NVIDIA NVVM Compiler
//
// Compiler Build ID: CL-36424714
// Cuda compilation tools, release 13.0, V13.0.88
// Based on NVVM 20.0.0
//

.version 9.0
.target sm_100
.address_size 64

	// .globl	_Z10vectoradd2PiS_S_i

.visible .entry _Z10vectoradd2PiS_S_i(
	.param .u64 .ptr .align 1 _Z10vectoradd2PiS_S_i_param_0,
	.param .u64 .ptr .align 1 _Z10vectoradd2PiS_S_i_param_1,
	.param .u64 .ptr .align 1 _Z10vectoradd2PiS_S_i_param_2,
	.param .u32 _Z10vectoradd2PiS_S_i_param_3
)
{
	.reg .pred 	%p<2>;
	.reg .b32 	%r<9>;
	.reg .b64 	%rd<11>;

	ld.param.u64 	%rd1, [_Z10vectoradd2PiS_S_i_param_0];
	ld.param.u64 	%rd2, [_Z10vectoradd2PiS_S_i_param_1];
	ld.param.u64 	%rd3, [_Z10vectoradd2PiS_S_i_param_2];
	ld.param.u32 	%r2, [_Z10vectoradd2PiS_S_i_param_3];
	mov.u32 	%r3, %tid.x;
	mov.u32 	%r4, %ctaid.x;
	mov.u32 	%r5, %ntid.x;
	mad.lo.s32 	%r1, %r4, %r5, %r3;
	setp.ge.s32 	%p1, %r1, %r2;
	@%p1 bra 	$L__BB0_2;
	cvta.to.global.u64 	%rd4, %rd1;
	cvta.to.global.u64 	%rd5, %rd2;
	cvta.to.global.u64 	%rd6, %rd3;
	mul.wide.s32 	%rd7, %r1, 4;
	add.s64 	%rd8, %rd4, %rd7;
	ld.global.u32 	%r6, [%rd8];
	add.s64 	%rd9, %rd5, %rd7;
	ld.global.u32 	%r7, [%rd9];
	add.s32 	%r8, %r7, %r6;
	add.s64 	%rd10, %rd6, %rd7;
	st.global.u32 	[%rd10], %r8;
$L__BB0_2:
	ret;

}


// ===== COMPILED SASS (sm_100) =====

	.target	sm_100

	.elftype	@"ET_EXEC"


//--------------------- .note.nv.tkinfo           --------------------------
	.section	.note.nv.tkinfo,"",@"SHT_NOTE"
	.sectionflags	@"SHF_NOTE_NV_TKINFO"
	.tkinfo
        /*0018*/ 	.word	0x00000002
        /*0030*/ 	.string	""
        /*0030*/ 	.string	"ptxas"
        /*0030*/ 	.string	"Cuda compilation tools, release 13.0, V13.0.88"
        /*0030*/ 	.string	"Build cuda_13.0.r13.0/compiler.36424714_0"
        /*0030*/ 	.string	"-arch sm_100 -m 64 "



//--------------------- .note.nv.cuinfo           --------------------------
	.section	.note.nv.cuinfo,"",@"SHT_NOTE"
	.sectionflags	@"SHF_NOTE_NV_CUINFO"
        /*0018*/ 	.short	0x0002
        /*001a*/ 	.short	0x0064
        /*001c*/ 	.short	0x0082
	.zero		2


//--------------------- .nv.info                  --------------------------
	.section	.nv.info,"",@"SHT_CUDA_INFO"
	.align	4


	//----- nvinfo : EIATTR_REGCOUNT
	.align		4
        /*0000*/ 	.byte	0x04, 0x2f
        /*0002*/ 	.short	(.L_1 - .L_0)
	.align		4
.L_0:
        /*0004*/ 	.word	index@(_Z10vectoradd2PiS_S_i)
        /*0008*/ 	.word	0x0000000c


	//----- nvinfo : EIATTR_FRAME_SIZE
	.align		4
.L_1:
        /*000c*/ 	.byte	0x04, 0x11
        /*000e*/ 	.short	(.L_3 - .L_2)
	.align		4
.L_2:
        /*0010*/ 	.word	index@(_Z10vectoradd2PiS_S_i)
        /*0014*/ 	.word	0x00000000


	//----- nvinfo : EIATTR_MIN_STACK_SIZE
	.align		4
.L_3:
        /*0018*/ 	.byte	0x04, 0x12
        /*001a*/ 	.short	(.L_5 - .L_4)
	.align		4
.L_4:
        /*001c*/ 	.word	index@(_Z10vectoradd2PiS_S_i)
        /*0020*/ 	.word	0x00000000
.L_5:


//--------------------- .nv.compat                --------------------------
	.section	.nv.compat,"",@"SHT_CUDA_COMPAT_INFO"
	.align	4
        /*0000*/ 	.byte	0x02, 0x09, 0x00, 0x00, 0x02, 0x02, 0x01, 0x00, 0x02, 0x05, 0x05, 0x00, 0x03, 0x07, 0x01, 0x01
        /*0010*/ 	.byte	0x02, 0x03, 0x00, 0x00, 0x02, 0x06, 0x01, 0x00, 0x04, 0x0b, 0x08, 0x00, 0x09, 0x00, 0x00, 0x00
        /*0020*/ 	.byte	0x00, 0x00, 0x00, 0x00


//--------------------- .nv.info._Z10vectoradd2PiS_S_i --------------------------
	.section	.nv.info._Z10vectoradd2PiS_S_i,"",@"SHT_CUDA_INFO"
	.sectionflags	@""
	.align	4


	//----- nvinfo : EIATTR_CUDA_API_VERSION
	.align		4
        /*0000*/ 	.byte	0x04, 0x37
        /*0002*/ 	.short	(.L_7 - .L_6)
.L_6:
        /*0004*/ 	.word	0x00000082


	//----- nvinfo : EIATTR_KPARAM_INFO
	.align		4
.L_7:
        /*0008*/ 	.byte	0x04, 0x17
        /*000a*/ 	.short	(.L_9 - .L_8)
.L_8:
        /*000c*/ 	.word	0x00000000
        /*0010*/ 	.short	0x0003
        /*0012*/ 	.short	0x0018
        /*0014*/ 	.byte	0x00, 0xf0, 0x11, 0x00


	//----- nvinfo : EIATTR_KPARAM_INFO
	.align		4
.L_9:
        /*0018*/ 	.byte	0x04, 0x17
        /*001a*/ 	.short	(.L_11 - .L_10)
.L_10:
        /*001c*/ 	.word	0x00000000
        /*0020*/ 	.short	0x0002
        /*0022*/ 	.short	0x0010
        /*0024*/ 	.byte	0x00, 0xf5, 0x21, 0x00


	//----- nvinfo : EIATTR_KPARAM_INFO
	.align		4
.L_11:
        /*0028*/ 	.byte	0x04, 0x17
        /*002a*/ 	.short	(.L_13 - .L_12)
.L_12:
        /*002c*/ 	.word	0x00000000
        /*0030*/ 	.short	0x0001
        /*0032*/ 	.short	0x0008
        /*0034*/ 	.byte	0x00, 0xf5, 0x21, 0x00


	//----- nvinfo : EIATTR_KPARAM_INFO
	.align		4
.L_13:
        /*0038*/ 	.byte	0x04, 0x17
        /*003a*/ 	.short	(.L_15 - .L_14)
.L_14:
        /*003c*/ 	.word	0x00000000
        /*0040*/ 	.short	0x0000
        /*0042*/ 	.short	0x0000
        /*0044*/ 	.byte	0x00, 0xf5, 0x21, 0x00


	//----- nvinfo : EIATTR_SPARSE_MMA_MASK
	.align		4
.L_15:
        /*0048*/ 	.byte	0x03, 0x50
        /*004a*/ 	.short	0x0000


	//----- nvinfo : EIATTR_MAXREG_COUNT
	.align		4
        /*004c*/ 	.byte	0x03, 0x1b
        /*004e*/ 	.short	0x00ff


	//----- nvinfo : EIATTR_MERCURY_ISA_VERSION
	.align		4
        /*0050*/ 	.byte	0x03, 0x5f
        /*0052*/ 	.short	0x0101


	//----- nvinfo : EIATTR_VRC_CTA_INIT_COUNT
	.align		4
        /*0054*/ 	.byte	0x02, 0x4a
	.zero		1
	.zero		1


	//----- nvinfo : EIATTR_EXIT_INSTR_OFFSETS
	.align		4
        /*0058*/ 	.byte	0x04, 0x1c
        /*005a*/ 	.short	(.L_17 - .L_16)


	//   ....[0]....
.L_16:
        /*005c*/ 	.word	0x00000070


	//   ....[1]....
        /*0060*/ 	.word	0x00000130


	//----- nvinfo : EIATTR_CBANK_PARAM_SIZE
	.align		4
.L_17:
        /*0064*/ 	.byte	0x03, 0x19
        /*0066*/ 	.short	0x001c


	//----- nvinfo : EIATTR_PARAM_CBANK
	.align		4
        /*0068*/ 	.byte	0x04, 0x0a
        /*006a*/ 	.short	(.L_19 - .L_18)
	.align		4
.L_18:
        /*006c*/ 	.word	index@(.nv.constant0._Z10vectoradd2PiS_S_i)
        /*0070*/ 	.short	0x0380
        /*0072*/ 	.short	0x001c


	//----- nvinfo : EIATTR_SW_WAR
	.align		4
.L_19:
        /*0074*/ 	.byte	0x04, 0x36
        /*0076*/ 	.short	(.L_21 - .L_20)
.L_20:
        /*0078*/ 	.word	0x00000008
.L_21:


//--------------------- .nv.callgraph             --------------------------
	.section	.nv.callgraph,"",@"SHT_CUDA_CALLGRAPH"
	.align	4
	.sectionentsize	8
	.align		4
        /*0000*/ 	.word	0x00000000
	.align		4
        /*0004*/ 	.word	0xffffffff
	.align		4
        /*0008*/ 	.word	0x00000000
	.align		4
        /*000c*/ 	.word	0xfffffffe
	.align		4
        /*0010*/ 	.word	0x00000000
	.align		4
        /*0014*/ 	.word	0xfffffffd
	.align		4
        /*0018*/ 	.word	0x00000000
	.align		4
        /*001c*/ 	.word	0xfffffffc


//--------------------- .text._Z10vectoradd2PiS_S_i --------------------------
	.section	.text._Z10vectoradd2PiS_S_i,"ax",@progbits
	.align	128
        .global         _Z10vectoradd2PiS_S_i
        .type           _Z10vectoradd2PiS_S_i,@function
        .size           _Z10vectoradd2PiS_S_i,(.L_x_1 - _Z10vectoradd2PiS_S_i)
        .other          _Z10vectoradd2PiS_S_i,@"STO_CUDA_ENTRY STV_DEFAULT"
_Z10vectoradd2PiS_S_i:
.text._Z10vectoradd2PiS_S_i:
[----:B------:R-:W-:Y:S01]  /*0000*/  LDC R1, c[0x0][0x37c] ;  /* 0x0000df00ff017b82 */ /* 0x000fe20000000800 */
[----:B------:R-:W0:Y:S07]  /*0010*/  S2R R9, SR_TID.X ;  /* 0x0000000000097919 */ /* 0x000e2e0000002100 */
[----:B------:R-:W0:Y:S01]  /*0020*/  S2UR UR4, SR_CTAID.X ;  /* 0x00000000000479c3 */ /* 0x000e220000002500 */
[----:B------:R-:W1:Y:S07]  /*0030*/  LDCU UR5, c[0x0][0x398] ;  /* 0x00007300ff0577ac */ /* 0x000e6e0008000800 */
[----:B------:R-:W0:Y:S02]  /*0040*/  LDC R0, c[0x0][0x360] ;  /* 0x0000d800ff007b82 */ /* 0x000e240000000800 */
[----:B0-----:R-:W-:-:S05]  /*0050*/  IMAD R9, R0, UR4, R9 ;  /* 0x0000000400097c24 */ /* 0x001fca000f8e0209 */
[----:B-1----:R-:W-:-:S13]  /*0060*/  ISETP.GE.AND P0, PT, R9, UR5, PT ;  /* 0x0000000509007c0c */ /* 0x002fda000bf06270 */
[----:B------:R-:W-:Y:S05]  /*0070*/  @P0 EXIT ;  /* 0x000000000000094d */ /* 0x000fea0003800000 */
[----:B------:R-:W0:Y:S01]  /*0080*/  LDC.64 R2, c[0x0][0x380] ;  /* 0x0000e000ff027b82 */ /* 0x000e220000000a00 */
[----:B------:R-:W1:Y:S07]  /*0090*/  LDCU.64 UR4, c[0x0][0x358] ;  /* 0x00006b00ff0477ac */ /* 0x000e6e0008000a00 */
[----:B------:R-:W2:Y:S08]  /*00a0*/  LDC.64 R4, c[0x0][0x388] ;  /* 0x0000e200ff047b82 */ /* 0x000eb00000000a00 */
[----:B------:R-:W3:Y:S01]  /*00b0*/  LDC.64 R6, c[0x0][0x390] ;  /* 0x0000e400ff067b82 */ /* 0x000ee20000000a00 */
[----:B0-----:R-:W-:-:S06]  /*00c0*/  IMAD.WIDE R2, R9, 0x4, R2 ;  /* 0x0000000409027825 */ /* 0x001fcc00078e0202 */
[----:B-1----:R-:W4:Y:S01]  /*00d0*/  LDG.E R2, desc[UR4][R2.64] ;  /* 0x0000000402027981 */ /* 0x002f22000c1e1900 */
[----:B--2---:R-:W-:-:S06]  /*00e0*/  IMAD.WIDE R4, R9, 0x4, R4 ;  /* 0x0000000409047825 */ /* 0x004fcc00078e0204 */
[----:B------:R-:W4:Y:S01]  /*00f0*/  LDG.E R5, desc[UR4][R4.64] ;  /* 0x0000000404057981 */ /* 0x000f22000c1e1900 */
[----:B---3--:R-:W-:Y:S01]  /*0100*/  IMAD.WIDE R6, R9, 0x4, R6 ;  /* 0x0000000409067825 */ /* 0x008fe200078e0206 */
[----:B----4-:R-:W-:-:S05]  /*0110*/  IADD3 R9, PT, PT, R2, R5, RZ ;  /* 0x0000000502097210 */ /* 0x010fca0007ffe0ff */
[----:B------:R-:W-:Y:S01]  /*0120*/  STG.E desc[UR4][R6.64], R9 ;  /* 0x0000000906007986 */ /* 0x000fe2000c101904 */
[----:B------:R-:W-:Y:S05]  /*0130*/  EXIT ;  /* 0x000000000000794d */ /* 0x000fea0003800000 */
.L_x_0:
[----:B------:R-:W-:-:S00]  /*0140*/  BRA `(.L_x_0) ;  /* 0xfffffffc00fc7947 */ /* 0x000fc0000383ffff */
[----:B------:R-:W-:-:S00]  /*0150*/  NOP ;  /* 0x0000000000007918 */ /* 0x000fc00000000000 */
        /* <DEDUP_REMOVED lines=10> */
.L_x_1:


//--------------------- .nv.shared.reserved.0     --------------------------
	.section	.nv.shared.reserved.0,"aw",@nobits
	.weak		__nv_reservedSMEM_offset_0_alias
	.size		__nv_reservedSMEM_offset_0_alias, 0, 64
	.other		__nv_reservedSMEM_offset_0_alias,@"STO_CUDA_RESERVED_SHARED STV_DEFAULT"
__nv_reservedSMEM_offset_0_alias:
	.zero		0
	.zero		64


//--------------------- .nv.constant0._Z10vectoradd2PiS_S_i --------------------------
	.section	.nv.constant0._Z10vectoradd2PiS_S_i,"a",@progbits
	.sectionflags	@""
	.align	4
.nv.constant0._Z10vectoradd2PiS_S_i:
	.zero		924


//--------------------- SYMBOLS --------------------------

	.type		.nv.reservedSmem.offset0,@object
	.size		.nv.reservedSmem.offset0,0x4
